	.headerflags	@"EF_CUDA_TEXMODE_UNIFIED EF_CUDA_64BIT_ADDRESS EF_CUDA_ACCELERATORS EF_CUDA_SM90 EF_CUDA_VIRTUAL_SM(EF_CUDA_SM90)"
	.elftype	@"ET_EXEC"


//--------------------- .nv.info                  --------------------------
	.section	.nv.info,"",@"SHT_CUDA_INFO"
	.align	4


	//----- nvinfo : EIATTR_REGCOUNT
	.align		4
        /*0000*/ 	.byte	0x04, 0x2f
        /*0002*/ 	.short	(.L_3 - .L_2)
	.align		4
.L_2:
        /*0004*/ 	.word	index@(triton_poi_fused__native_batch_norm_legit_no_training_36)
        /*0008*/ 	.word	0x00000020


	//----- nvinfo : EIATTR_MIN_STACK_SIZE
	.align		4
.L_3:
        /*000c*/ 	.byte	0x04, 0x12
        /*000e*/ 	.short	(.L_5 - .L_4)
	.align		4
.L_4:
        /*0010*/ 	.word	index@(triton_poi_fused__native_batch_norm_legit_no_training_36)
        /*0014*/ 	.word	0x00000000


	//----- nvinfo : EIATTR_FRAME_SIZE
	.align		4
.L_5:
        /*0018*/ 	.byte	0x04, 0x11
        /*001a*/ 	.short	(.L_7 - .L_6)
	.align		4
.L_6:
        /*001c*/ 	.word	index@(triton_poi_fused__native_batch_norm_legit_no_training_36)
        /*0020*/ 	.word	0x00000000


	//----- nvinfo : EIATTR_MIN_STACK_SIZE
	.align		4
.L_7:
        /*0024*/ 	.byte	0x04, 0x12
        /*0026*/ 	.short	(.L_9 - .L_8)
	.align		4
.L_8:
        /*0028*/ 	.word	index@(triton_poi_fused__native_batch_norm_legit_no_training_36)
        /*002c*/ 	.word	0x00000000
.L_9:


//--------------------- .nv.info.triton_poi_fused__native_batch_norm_legit_no_training_36 --------------------------
	.section	.nv.info.triton_poi_fused__native_batch_norm_legit_no_training_36,"",@"SHT_CUDA_INFO"
	.sectionflags	@""
	.align	4


	//----- nvinfo : EIATTR_CUDA_API_VERSION
	.align		4
        /*0000*/ 	.byte	0x04, 0x37
        /*0002*/ 	.short	(.L_11 - .L_10)
.L_10:
        /*0004*/ 	.word	0x0000007c


	//----- nvinfo : EIATTR_KPARAM_INFO
	.align		4
.L_11:
        /*0008*/ 	.byte	0x04, 0x17
        /*000a*/ 	.short	(.L_13 - .L_12)
.L_12:
        /*000c*/ 	.word	0x00000000
        /*0010*/ 	.short	0x0007
        /*0012*/ 	.short	0x0034
        /*0014*/ 	.byte	0x00, 0xf0, 0x11, 0x00


	//----- nvinfo : EIATTR_KPARAM_INFO
	.align		4
.L_13:
        /*0018*/ 	.byte	0x04, 0x17
        /*001a*/ 	.short	(.L_15 - .L_14)
.L_14:
        /*001c*/ 	.word	0x00000000
        /*0020*/ 	.short	0x0006
        /*0022*/ 	.short	0x0030
        /*0024*/ 	.byte	0x00, 0xf0, 0x11, 0x00


	//----- nvinfo : EIATTR_KPARAM_INFO
	.align		4
.L_15:
        /*0028*/ 	.byte	0x04, 0x17
        /*002a*/ 	.short	(.L_17 - .L_16)
.L_16:
        /*002c*/ 	.word	0x00000000
        /*0030*/ 	.short	0x0005
        /*0032*/ 	.short	0x0028
        /*0034*/ 	.byte	0x00, 0xf4, 0x21, 0x00


	//----- nvinfo : EIATTR_KPARAM_INFO
	.align		4
.L_17:
        /*0038*/ 	.byte	0x04, 0x17
        /*003a*/ 	.short	(.L_19 - .L_18)
.L_18:
        /*003c*/ 	.word	0x00000000
        /*0040*/ 	.short	0x0004
        /*0042*/ 	.short	0x0020
        /*0044*/ 	.byte	0x00, 0xf4, 0x21, 0x00


	//----- nvinfo : EIATTR_KPARAM_INFO
	.align		4
.L_19:
        /*0048*/ 	.byte	0x04, 0x17
        /*004a*/ 	.short	(.L_21 - .L_20)
.L_20:
        /*004c*/ 	.word	0x00000000
        /*0050*/ 	.short	0x0003
        /*0052*/ 	.short	0x0018
        /*0054*/ 	.byte	0x00, 0xf4, 0x21, 0x00


	//----- nvinfo : EIATTR_KPARAM_INFO
	.align		4
.L_21:
        /*0058*/ 	.byte	0x04, 0x17
        /*005a*/ 	.short	(.L_23 - .L_22)
.L_22:
        /*005c*/ 	.word	0x00000000
        /*0060*/ 	.short	0x0002
        /*0062*/ 	.short	0x0010
        /*0064*/ 	.byte	0x00, 0xf4, 0x21, 0x00


	//----- nvinfo : EIATTR_KPARAM_INFO
	.align		4
.L_23:
        /*0068*/ 	.byte	0x04, 0x17
        /*006a*/ 	.short	(.L_25 - .L_24)
.L_24:
        /*006c*/ 	.word	0x00000000
        /*0070*/ 	.short	0x0001
        /*0072*/ 	.short	0x0008
        /*0074*/ 	.byte	0x00, 0xf4, 0x21, 0x00


	//----- nvinfo : EIATTR_KPARAM_INFO
	.align		4
.L_25:
        /*0078*/ 	.byte	0x04, 0x17
        /*007a*/ 	.short	(.L_27 - .L_26)
.L_26:
        /*007c*/ 	.word	0x00000000
        /*0080*/ 	.short	0x0000
        /*0082*/ 	.short	0x0000
        /*0084*/ 	.byte	0x00, 0xf4, 0x21, 0x00


	//----- nvinfo : EIATTR_SPARSE_MMA_MASK
	.align		4
.L_27:
        /*0088*/ 	.byte	0x03, 0x50
        /*008a*/ 	.short	0x0000


	//----- nvinfo : EIATTR_MAXREG_COUNT
	.align		4
        /*008c*/ 	.byte	0x03, 0x1b
        /*008e*/ 	.short	0x00ff


	//----- nvinfo : EIATTR_EXIT_INSTR_OFFSETS
	.align		4
        /*0090*/ 	.byte	0x04, 0x1c
        /*0092*/ 	.short	(.L_29 - .L_28)


	//   ....[0]....
.L_28:
        /*0094*/ 	.word	0x00000c30


	//   ....[1]....
        /*0098*/ 	.word	0x00000c90


	//----- nvinfo : EIATTR_REQNTID
	.align		4
.L_29:
        /*009c*/ 	.byte	0x04, 0x10
        /*009e*/ 	.short	(.L_31 - .L_30)
.L_30:
        /*00a0*/ 	.word	0x00000080
        /*00a4*/ 	.word	0x00000001
        /*00a8*/ 	.word	0x00000001


	//----- nvinfo : EIATTR_CBANK_PARAM_SIZE
	.align		4
.L_31:
        /*00ac*/ 	.byte	0x03, 0x19
        /*00ae*/ 	.short	0x0038


	//----- nvinfo : EIATTR_PARAM_CBANK
	.align		4
        /*00b0*/ 	.byte	0x04, 0x0a
        /*00b2*/ 	.short	(.L_33 - .L_32)
	.align		4
.L_32:
        /*00b4*/ 	.word	index@(.nv.constant0.triton_poi_fused__native_batch_norm_legit_no_training_36)
        /*00b8*/ 	.short	0x0210
        /*00ba*/ 	.short	0x0038


	//----- nvinfo : EIATTR_SW_WAR
	.align		4
.L_33:
        /*00bc*/ 	.byte	0x04, 0x36
        /*00be*/ 	.short	(.L_35 - .L_34)
.L_34:
        /*00c0*/ 	.word	0x00000008
.L_35:


//--------------------- .nv.callgraph             --------------------------
	.section	.nv.callgraph,"",@"SHT_CUDA_CALLGRAPH"
	.align	4
	.sectionentsize	8
	.align		4
        /*0000*/ 	.word	0x00000000
	.align		4
        /*0004*/ 	.word	0xffffffff
	.align		4
        /*0008*/ 	.word	0x00000000
	.align		4
        /*000c*/ 	.word	0xfffffffe
	.align		4
        /*0010*/ 	.word	0x00000000
	.align		4
        /*0014*/ 	.word	0xfffffffd
	.align		4
        /*0018*/ 	.word	0x00000000
	.align		4
        /*001c*/ 	.word	0xfffffffc


//--------------------- .nv.constant4             --------------------------
	.section	.nv.constant4,"a",@progbits
	.align	8
	.align		8
.nv.constant4:
        /*0000*/ 	.dword	_$_str
	.align		8
        /*0008*/ 	.dword	_$_str_$_2


//--------------------- .text.triton_poi_fused__native_batch_norm_legit_no_training_36 --------------------------
	.section	.text.triton_poi_fused__native_batch_norm_legit_no_training_36,"ax",@progbits
	.sectionflags	@"SHF_BARRIERS=1"
	.align	128
        .global         triton_poi_fused__native_batch_norm_legit_no_training_36
        .type           triton_poi_fused__native_batch_norm_legit_no_training_36,@function
        .size           triton_poi_fused__native_batch_norm_legit_no_training_36,(.L_x_1 - triton_poi_fused__native_batch_norm_legit_no_training_36)
        .other          triton_poi_fused__native_batch_norm_legit_no_training_36,@"STO_CUDA_ENTRY STV_DEFAULT"
triton_poi_fused__native_batch_norm_legit_no_training_36:
.text.triton_poi_fused__native_batch_norm_legit_no_training_36:
[----:B------:R-:W0:Y:S01]  /*0000*/  LDC R1, c[0x0][0x28] ;  /* 0x00000a00ff017b82 */ /* 0x000e220000000800 */
[----:B------:R-:W1:Y:S07]  /*0010*/  S2R R2, SR_CTAID.Y ;  /* 0x0000000000027919 */ /* 0x000e6e0000002600 */
[----:B------:R-:W2:Y:S01]  /*0020*/  LDC.64 R10, c[0x0][0x220] ;  /* 0x00008800ff0a7b82 */ /* 0x000ea20000000a00 */
[----:B------:R-:W-:Y:S01]  /*0030*/  CS2R R6, SRZ ;  /* 0x0000000000067805 */ /* 0x000fe2000001ff00 */
[----:B------:R-:W-:Y:S01]  /*0040*/  ULDC.64 UR6, c[0x0][0x208] ;  /* 0x0000820000067ab9 */ /* 0x000fe20000000a00 */
[----:B------:R-:W3:Y:S01]  /*0050*/  S2R R3, SR_TID.X ;  /* 0x0000000000037919 */ /* 0x000ee20000002100 */
[----:B------:R-:W4:Y:S04]  /*0060*/  S2R R9, SR_CTAID.X ;  /* 0x0000000000097919 */ /* 0x000f280000002500 */
[----:B------:R-:W5:Y:S08]  /*0070*/  LDC.64 R24, c[0x0][0x210] ;  /* 0x00008400ff187b82 */ /* 0x000f700000000a00 */
[----:B------:R-:W4:Y:S01]  /*0080*/  LDC.64 R20, c[0x0][0x218] ;  /* 0x00008600ff147b82 */ /* 0x000f220000000a00 */
[----:B-1----:R-:W-:-:S02]  /*0090*/  IMAD.SHL.U32 R2, R2, 0x20, RZ ;  /* 0x0000002002027824 */ /* 0x002fc400078e00ff */
[----:B---3--:R-:W-:-:S05]  /*00a0*/  IMAD.SHL.U32 R5, R3, 0x4, RZ ;  /* 0x0000000403057824 */ /* 0x008fca00078e00ff */
[----:B------:R-:W-:-:S04]  /*00b0*/  LOP3.LUT R5, R2, 0x1c, R5, 0xf8, !PT ;  /* 0x0000001c02057812 */ /* 0x000fc800078ef805 */
[----:B------:R-:W-:Y:S02]  /*00c0*/  SHF.R.S32.HI R0, RZ, 0x1f, R5 ;  /* 0x0000001fff007819 */ /* 0x000fe40000011405 */
[----:B------:R-:W-:Y:S02]  /*00d0*/  ISETP.GE.AND P0, PT, R5, 0x200, PT ;  /* 0x000002000500780c */ /* 0x000fe40003f06270 */
[----:B------:R-:W-:-:S04]  /*00e0*/  LEA.HI R8, R0, R5, RZ, 0x7 ;  /* 0x0000000500087211 */ /* 0x000fc800078f38ff */
[----:B------:R-:W-:-:S05]  /*00f0*/  LOP3.LUT R0, R8, 0xffffff80, RZ, 0xc0, !PT ;  /* 0xffffff8008007812 */ /* 0x000fca00078ec0ff */
[----:B------:R-:W-:Y:S01]  /*0100*/  IMAD.IADD R23, R5, 0x1, -R0 ;  /* 0x0000000105177824 */ /* 0x000fe200078e0a00 */
[----:B------:R-:W-:-:S03]  /*0110*/  CS2R R4, SRZ ;  /* 0x0000000000047805 */ /* 0x000fc6000001ff00 */
[----:B--2---:R-:W-:-:S05]  /*0120*/  IMAD.WIDE R10, R23, 0x4, R10 ;  /* 0x00000004170a7825 */ /* 0x004fca00078e020a */
[----:B------:R1:W2:Y:S01]  /*0130*/  @!P0 LDG.E.EL.128 R4, desc[UR6][R10.64] ;  /* 0x000000060a048981 */ /* 0x0002a2000c2e1d00 */
[----:B------:R-:W-:Y:S01]  /*0140*/  SHF.R.U32.HI R12, RZ, 0x3, R3 ;  /* 0x00000003ff0c7819 */ /* 0x000fe20000011603 */
[----:B----4-:R-:W-:Y:S01]  /*0150*/  IMAD.SHL.U32 R0, R9, 0x20, RZ ;  /* 0x0000002009007824 */ /* 0x010fe200078e00ff */
[----:B------:R-:W-:Y:S02]  /*0160*/  SHF.R.S32.HI R8, RZ, 0x7, R8 ;  /* 0x00000007ff087819 */ /* 0x000fe40000011408 */
[----:B------:R-:W-:-:S03]  /*0170*/  SGXT.U32 R9, R12, 0x4 ;  /* 0x000000040c09781a */ /* 0x000fc60000000000 */
[----:B------:R-:W-:Y:S01]  /*0180*/  IMAD R14, R8, 0xf00, R23 ;  /* 0x00000f00080e7824 */ /* 0x000fe200078e0217 */
[----:B------:R-:W-:Y:S02]  /*0190*/  LOP3.LUT R13, R0, 0x10, R9, 0xfe, !PT ;  /* 0x00000010000d7812 */ /* 0x000fe400078efe09 */
[----:B------:R-:W-:Y:S02]  /*01a0*/  CS2R R16, SRZ ;  /* 0x0000000000107805 */ /* 0x000fe4000001ff00 */
[----:B------:R-:W-:Y:S02]  /*01b0*/  LOP3.LUT R12, R0, R9, RZ, 0xfc, !PT ;  /* 0x00000009000c7212 */ /* 0x000fe400078efcff */
[----:B------:R-:W-:Y:S02]  /*01c0*/  CS2R R18, SRZ ;  /* 0x0000000000127805 */ /* 0x000fe4000001ff00 */
[----:B------:R-:W-:Y:S02]  /*01d0*/  LEA R27, R13, R14, 0x7 ;  /* 0x0000000e0d1b7211 */ /* 0x000fe400078e38ff */
[----:B------:R-:W-:-:S02]  /*01e0*/  CS2R R8, SRZ ;  /* 0x0000000000087805 */ /* 0x000fc4000001ff00 */
[C---:B------:R-:W-:Y:S02]  /*01f0*/  ISETP.LT.AND P1, PT, R12.reuse, 0x1e, !P0 ;  /* 0x0000001e0c00780c */ /* 0x040fe40004721270 */
[----:B-1----:R-:W-:Y:S02]  /*0200*/  CS2R R10, SRZ ;  /* 0x00000000000a7805 */ /* 0x002fe4000001ff00 */
[----:B------:R-:W-:Y:S01]  /*0210*/  ISETP.LT.AND P2, PT, R13, 0x1e, !P0 ;  /* 0x0000001e0d00780c */ /* 0x000fe20004741270 */
[----:B------:R-:W-:Y:S02]  /*0220*/  IMAD R13, R12, 0x80, R14 ;  /* 0x000000800c0d7824 */ /* 0x000fe400078e020e */
[----:B-----5:R-:W-:Y:S01]  /*0230*/  IMAD.WIDE R26, R27, 0x4, R24 ;  /* 0x000000041b1a7825 */ /* 0x020fe200078e0218 */
[----:B------:R-:W-:-:S03]  /*0240*/  CS2R R14, SRZ ;  /* 0x00000000000e7805 */ /* 0x000fc6000001ff00 */
[----:B------:R-:W-:Y:S01]  /*0250*/  IMAD.WIDE R24, R13, 0x4, R24 ;  /* 0x000000040d187825 */ /* 0x000fe200078e0218 */
[----:B------:R-:W-:-:S03]  /*0260*/  CS2R R12, SRZ ;  /* 0x00000000000c7805 */ /* 0x000fc6000001ff00 */
[C---:B0-----:R-:W-:Y:S01]  /*0270*/  IMAD.WIDE R20, R23.reuse, 0x4, R20 ;  /* 0x0000000417147825 */ /* 0x041fe200078e0214 */
[----:B------:R-:W3:Y:S04]  /*0280*/  @P1 LDG.E.EL.128 R16, desc[UR6][R24.64] ;  /* 0x0000000618101981 */ /* 0x000ee8000c2e1d00 */
[----:B------:R0:W3:Y:S04]  /*0290*/  @!P0 LDG.E.EL.128 R12, desc[UR6][R20.64] ;  /* 0x00000006140c8981 */ /* 0x0000e8000c2e1d00 */
[----:B------:R1:W4:Y:S01]  /*02a0*/  @P2 LDG.E.EL.128 R8, desc[UR6][R26.64] ;  /* 0x000000061a082981 */ /* 0x000322000c2e1d00 */
[----:B0-----:R-:W0:Y:S02]  /*02b0*/  LDC.64 R20, c[0x0][0x230] ;  /* 0x00008c00ff147b82 */ /* 0x001e240000000a00 */
[----:B0-----:R-:W-:-:S04]  /*02c0*/  IMAD.WIDE R20, R23, 0x4, R20 ;  /* 0x0000000417147825 */ /* 0x001fc800078e0214 */
[----:B--2---:R-:W-:Y:S01]  /*02d0*/  FADD R4, R4, 9.9999997473787516356e-06 ;  /* 0x3727c5ac04047421 */ /* 0x004fe20000000000 */
[----:B------:R-:W-:Y:S01]  /*02e0*/  FADD R5, R5, 9.9999997473787516356e-06 ;  /* 0x3727c5ac05057421 */ /* 0x000fe20000000000 */
[----:B------:R-:W-:Y:S02]  /*02f0*/  FADD R6, R6, 9.9999997473787516356e-06 ;  /* 0x3727c5ac06067421 */ /* 0x000fe40000000000 */
[----:B-1----:R-:W0:Y:S08]  /*0300*/  MUFU.SQRT R26, R4 ;  /* 0x00000004001a7308 */ /* 0x002e300000002000 */
[----:B------:R1:W2:Y:S08]  /*0310*/  MUFU.SQRT R27, R5 ;  /* 0x00000005001b7308 */ /* 0x0002b00000002000 */
[----:B------:R-:W5:Y:S01]  /*0320*/  MUFU.SQRT R29, R6 ;  /* 0x00000006001d7308 */ /* 0x000f620000002000 */
[C---:B0-----:R-:W-:Y:S01]  /*0330*/  FSETP.GT.AND P1, PT, R26.reuse, 8.50705917302346158658e+37, PT ;  /* 0x7e8000001a00780b */ /* 0x041fe20003f24000 */
[----:B-1----:R-:W0:Y:S01]  /*0340*/  LDC.64 R4, c[0x0][0x228] ;  /* 0x00008a00ff047b82 */ /* 0x002e220000000a00 */
[----:B------:R-:W-:-:S02]  /*0350*/  FSETP.GEU.AND P4, PT, R26, 1.175494350822287508e-38, PT ;  /* 0x008000001a00780b */ /* 0x000fc40003f8e000 */
[C---:B--2---:R-:W-:Y:S02]  /*0360*/  FSETP.GT.AND P2, PT, R27.reuse, 8.50705917302346158658e+37, PT ;  /* 0x7e8000001b00780b */ /* 0x044fe40003f44000 */
[----:B------:R-:W-:Y:S02]  /*0370*/  FSETP.GEU.AND P5, PT, R27, 1.175494350822287508e-38, PT ;  /* 0x008000001b00780b */ /* 0x000fe40003fae000 */
[C---:B-----5:R-:W-:Y:S02]  /*0380*/  FSETP.GT.AND P3, PT, R29.reuse, 8.50705917302346158658e+37, PT ;  /* 0x7e8000001d00780b */ /* 0x060fe40003f64000 */
[----:B------:R-:W-:-:S03]  /*0390*/  FSETP.GEU.AND P6, PT, R29, 1.175494350822287508e-38, PT ;  /* 0x008000001d00780b */ /* 0x000fc60003fce000 */
[----:B------:R-:W-:-:S04]  /*03a0*/  @P1 FMUL R26, R26, 0.25 ;  /* 0x3e8000001a1a1820 */ /* 0x000fc80000400000 */
[----:B------:R-:W-:Y:S01]  /*03b0*/  @P2 FMUL R27, R27, 0.25 ;  /* 0x3e8000001b1b2820 */ /* 0x000fe20000400000 */
[----:B------:R-:W-:-:S03]  /*03c0*/  @!P4 FMUL R26, R26, 16777216 ;  /* 0x4b8000001a1ac820 */ /* 0x000fc60000400000 */
[----:B------:R-:W-:Y:S01]  /*03d0*/  @!P5 FMUL R27, R27, 16777216 ;  /* 0x4b8000001b1bd820 */ /* 0x000fe20000400000 */
[----:B------:R-:W-:Y:S02]  /*03e0*/  @P3 FMUL R29, R29, 0.25 ;  /* 0x3e8000001d1d3820 */ /* 0x000fe40000400000 */
[----:B------:R-:W1:Y:S01]  /*03f0*/  MUFU.RCP R26, R26 ;  /* 0x0000001a001a7308 */ /* 0x000e620000001000 */
[----:B---3--:R-:W-:Y:S01]  /*0400*/  FADD R22, -R15, R19 ;  /* 0x000000130f167221 */ /* 0x008fe20000000100 */
[----:B------:R-:W-:Y:S01]  /*0410*/  @!P6 FMUL R29, R29, 16777216 ;  /* 0x4b8000001d1de820 */ /* 0x000fe20000400000 */
[----:B------:R-:W-:Y:S02]  /*0420*/  IMAD.MOV.U32 R19, RZ, RZ, 0x3e800000 ;  /* 0x3e800000ff137424 */ /* 0x000fe400078e00ff */
[----:B----4-:R-:W-:-:S03]  /*0430*/  FADD R24, -R14, R10 ;  /* 0x0000000a0e187221 */ /* 0x010fc60000000100 */
[----:B------:R-:W2:Y:S01]  /*0440*/  MUFU.RCP R27, R27 ;  /* 0x0000001b001b7308 */ /* 0x000ea20000001000 */
[----:B------:R-:W-:Y:S01]  /*0450*/  FADD R25, -R13, R9 ;  /* 0x000000090d197221 */ /* 0x000fe20000000100 */
[----:B------:R-:W-:Y:S01]  /*0460*/  FADD R18, -R14, R18 ;  /* 0x000000120e127221 */ /* 0x000fe20000000100 */
[----:B------:R-:W-:-:S05]  /*0470*/  FSEL R9, R19, 1, P1 ;  /* 0x3f80000013097808 */ /* 0x000fca0000800000 */
[----:B------:R1:W3:Y:S01]  /*0480*/  MUFU.RCP R10, R29 ;  /* 0x0000001d000a7308 */ /* 0x0002e20000001000 */
[----:B------:R-:W-:Y:S01]  /*0490*/  FADD R6, -R15, R11 ;  /* 0x0000000b0f067221 */ /* 0x000fe20000000100 */
[C---:B------:R-:W-:Y:S02]  /*04a0*/  FSEL R14, R19.reuse, 1, P2 ;  /* 0x3f800000130e7808 */ /* 0x040fe40001000000 */
[----:B------:R-:W-:Y:S01]  /*04b0*/  FSEL R11, R19, 1, P3 ;  /* 0x3f800000130b7808 */ /* 0x000fe20001800000 */
[----:B------:R-:W-:Y:S02]  /*04c0*/  @!P4 FMUL R9, R9, 16777216 ;  /* 0x4b8000000909c820 */ /* 0x000fe40000400000 */
[----:B------:R-:W-:Y:S02]  /*04d0*/  @!P5 FMUL R14, R14, 16777216 ;  /* 0x4b8000000e0ed820 */ /* 0x000fe40000400000 */
[----:B------:R-:W-:Y:S01]  /*04e0*/  @!P6 FMUL R11, R11, 16777216 ;  /* 0x4b8000000b0be820 */ /* 0x000fe20000400000 */
[----:B-1----:R-:W-:Y:S01]  /*04f0*/  FMUL R29, R26, R9 ;  /* 0x000000091a1d7220 */ /* 0x002fe20000400000 */
[----:B--2---:R-:W-:Y:S01]  /*0500*/  FMUL R26, R27, R14 ;  /* 0x0000000e1b1a7220 */ /* 0x004fe20000400000 */
[----:B------:R-:W-:Y:S01]  /*0510*/  FADD R17, -R13, R17 ;  /* 0x000000110d117221 */ /* 0x000fe20000000100 */
[C---:B------:R-:W-:Y:S01]  /*0520*/  FADD R28, -R12.reuse, R8 ;  /* 0x000000080c1c7221 */ /* 0x040fe20000000100 */
[----:B------:R-:W-:Y:S01]  /*0530*/  FADD R16, -R12, R16 ;  /* 0x000000100c107221 */ /* 0x000fe20000000100 */
[----:B---3--:R-:W-:Y:S01]  /*0540*/  FMUL R27, R10, R11 ;  /* 0x0000000b0a1b7220 */ /* 0x008fe20000400000 */
[----:B------:R-:W-:-:S02]  /*0550*/  CS2R R8, SRZ ;  /* 0x0000000000087805 */ /* 0x000fc4000001ff00 */
[----:B------:R-:W-:Y:S02]  /*0560*/  CS2R R10, SRZ ;  /* 0x00000000000a7805 */ /* 0x000fe4000001ff00 */
[----:B------:R-:W-:Y:S02]  /*0570*/  CS2R R12, SRZ ;  /* 0x00000000000c7805 */ /* 0x000fe4000001ff00 */
[----:B------:R-:W-:Y:S01]  /*0580*/  CS2R R14, SRZ ;  /* 0x00000000000e7805 */ /* 0x000fe2000001ff00 */
[----:B0-----:R-:W-:-:S05]  /*0590*/  IMAD.WIDE R4, R23, 0x4, R4 ;  /* 0x0000000417047825 */ /* 0x001fca00078e0204 */
[----:B------:R0:W2:Y:S04]  /*05a0*/  @!P0 LDG.E.EL.128 R8, desc[UR6][R4.64] ;  /* 0x0000000604088981 */ /* 0x0000a8000c2e1d00 */
[----:B------:R1:W2:Y:S01]  /*05b0*/  @!P0 LDG.E.EL.128 R12, desc[UR6][R20.64] ;  /* 0x00000006140c8981 */ /* 0x0002a2000c2e1d00 */
[----:B------:R-:W-:-:S04]  /*05c0*/  FADD R23, R7, 9.9999997473787516356e-06 ;  /* 0x3727c5ac07177421 */ /* 0x000fc80000000000 */
[----:B------:R-:W3:Y:S01]  /*05d0*/  MUFU.SQRT R7, R23 ;  /* 0x0000001700077308 */ /* 0x000ee20000002000 */
[----:B------:R-:W4:Y:S01]  /*05e0*/  S2UR UR5, SR_CgaCtaId ;  /* 0x00000000000579c3 */ /* 0x000f220000008800 */
[C---:B---3--:R-:W-:Y:S02]  /*05f0*/  FSETP.GT.AND P0, PT, R7.reuse, 8.50705917302346158658e+37, PT ;  /* 0x7e8000000700780b */ /* 0x048fe40003f04000 */
[----:B------:R-:W-:-:S11]  /*0600*/  FSETP.GEU.AND P1, PT, R7, 1.175494350822287508e-38, PT ;  /* 0x008000000700780b */ /* 0x000fd60003f2e000 */
[----:B------:R-:W-:-:S04]  /*0610*/  @P0 FMUL R7, R7, 0.25 ;  /* 0x3e80000007070820 */ /* 0x000fc80000400000 */
[----:B------:R-:W-:-:S04]  /*0620*/  @!P1 FMUL R7, R7, 16777216 ;  /* 0x4b80000007079820 */ /* 0x000fc80000400000 */
[----:B0-----:R0:W3:Y:S01]  /*0630*/  MUFU.RCP R5, R7 ;  /* 0x0000000700057308 */ /* 0x0010e20000001000 */
[----:B------:R-:W-:Y:S01]  /*0640*/  FSEL R4, R19, 1, P0 ;  /* 0x3f80000013047808 */ /* 0x000fe20000000000 */
[----:B------:R-:W-:Y:S01]  /*0650*/  IMAD.SHL.U32 R19, R3, 0x80, RZ ;  /* 0x0000008003137824 */ /* 0x000fe200078e00ff */
[----:B------:R-:W-:-:S03]  /*0660*/  UMOV UR4, 0x400 ;  /* 0x0000040000047882 */ /* 0x000fc60000000000 */
[----:B------:R-:W-:Y:S01]  /*0670*/  @!P1 FMUL R4, R4, 16777216 ;  /* 0x4b80000004049820 */ /* 0x000fe20000400000 */
[----:B------:R-:W-:Y:S01]  /*0680*/  LOP3.LUT R19, R19, 0x380, RZ, 0xc0, !PT ;  /* 0x0000038013137812 */ /* 0x000fe200078ec0ff */
[----:B0-----:R-:W-:Y:S01]  /*0690*/  FMUL R7, R16, R29 ;  /* 0x0000001d10077220 */ /* 0x001fe20000400000 */
[----:B------:R-:W-:Y:S01]  /*06a0*/  SHF.R.U32.HI R16, RZ, 0x3, R3 ;  /* 0x00000003ff107819 */ /* 0x000fe20000011603 */
[----:B----4-:R-:W-:Y:S01]  /*06b0*/  UPRMT UR4, UR5, 0x654, UR4 ;  /* 0x0000065405047896 */ /* 0x010fe20008000004 */
[----:B-1----:R-:W-:Y:S02]  /*06c0*/  LOP3.LUT R20, R19, 0x40, RZ, 0xfc, !PT ;  /* 0x0000004013147812 */ /* 0x002fe400078efcff */
[----:B------:R-:W-:Y:S01]  /*06d0*/  SGXT.U32 R16, R16, 0x4 ;  /* 0x000000041010781a */ /* 0x000fe20000000000 */
[----:B---3--:R-:W-:Y:S01]  /*06e0*/  FMUL R5, R5, R4 ;  /* 0x0000000405057220 */ /* 0x008fe20000400000 */
[----:B------:R-:W-:Y:S01]  /*06f0*/  FMUL R4, R17, R26 ;  /* 0x0000001a11047220 */ /* 0x000fe20000400000 */
[----:B------:R-:W-:-:S02]  /*0700*/  LOP3.LUT R17, R19, 0x20, RZ, 0xfc, !PT ;  /* 0x0000002013117812 */ /* 0x000fc400078efcff */
[C---:B------:R-:W-:Y:S02]  /*0710*/  LOP3.LUT R16, R19.reuse, R16, RZ, 0xfc, !PT ;  /* 0x0000001013107212 */ /* 0x040fe400078efcff */
[C---:B------:R-:W-:Y:S02]  /*0720*/  LOP3.LUT R23, R19.reuse, 0x60, RZ, 0xfc, !PT ;  /* 0x0000006013177812 */ /* 0x040fe400078efcff */
[----:B------:R-:W-:Y:S02]  /*0730*/  LEA.HI R19, R19, UR4, RZ, 0x1d ;  /* 0x0000000413137c11 */ /* 0x000fe4000f8fe8ff */
[----:B------:R-:W-:Y:S02]  /*0740*/  LEA.HI R17, R17, UR4, RZ, 0x1d ;  /* 0x0000000411117c11 */ /* 0x000fe4000f8fe8ff */
[----:B------:R-:W-:Y:S02]  /*0750*/  LEA.HI R21, R20, UR4, RZ, 0x1d ;  /* 0x0000000414157c11 */ /* 0x000fe4000f8fe8ff */
[C---:B------:R-:W-:Y:S01]  /*0760*/  LEA R20, R16.reuse, R19, 0x2 ;  /* 0x0000001310147211 */ /* 0x040fe200078e10ff */
[----:B------:R-:W-:-:S02]  /*0770*/  IMAD R19, R16, 0x4, R17 ;  /* 0x0000000410137824 */ /* 0x000fc400078e0211 */
[----:B------:R-:W-:Y:S01]  /*0780*/  FMUL R29, R28, R29 ;  /* 0x0000001d1c1d7220 */ /* 0x000fe20000400000 */
[----:B------:R-:W-:Y:S01]  /*0790*/  IMAD R17, R16, 0x4, R21 ;  /* 0x0000000410117824 */ /* 0x000fe200078e0215 */
[----:B------:R-:W-:Y:S01]  /*07a0*/  LEA.HI R23, R23, UR4, RZ, 0x1d ;  /* 0x0000000417177c11 */ /* 0x000fe2000f8fe8ff */
[----:B------:R-:W-:Y:S01]  /*07b0*/  FMUL R21, R18, R27 ;  /* 0x0000001b12157220 */ /* 0x000fe20000400000 */
[----:B------:R-:W-:Y:S01]  /*07c0*/  FMUL R22, R22, R5 ;  /* 0x0000000516167220 */ /* 0x000fe20000400000 */
[----:B------:R-:W-:Y:S01]  /*07d0*/  FMUL R26, R25, R26 ;  /* 0x0000001a191a7220 */ /* 0x000fe20000400000 */
[----:B------:R-:W-:Y:S01]  /*07e0*/  FMUL R27, R24, R27 ;  /* 0x0000001b181b7220 */ /* 0x000fe20000400000 */
[----:B------:R-:W-:Y:S01]  /*07f0*/  FMUL R6, R6, R5 ;  /* 0x0000000506067220 */ /* 0x000fe20000400000 */
[----:B------:R-:W-:Y:S02]  /*0800*/  IMAD R16, R16, 0x4, R23 ;  /* 0x0000000410107824 */ /* 0x000fe400078e0217 */
[-CC-:B--2---:R-:W-:Y:S01]  /*0810*/  FFMA R7, R7, R8.reuse, R12.reuse ;  /* 0x0000000807077223 */ /* 0x184fe2000000000c */
[----:B------:R-:W-:Y:S01]  /*0820*/  FFMA R29, R29, R8, R12 ;  /* 0x000000081d1d7223 */ /* 0x000fe2000000000c */
[----:B------:R-:W-:Y:S01]  /*0830*/  FFMA R4, R4, R9, R13 ;  /* 0x0000000904047223 */ /* 0x000fe2000000000d */
[-CC-:B------:R-:W-:Y:S01]  /*0840*/  FFMA R8, R21, R10.reuse, R14.reuse ;  /* 0x0000000a15087223 */ /* 0x180fe2000000000e */
[----:B------:R-:W-:Y:S01]  /*0850*/  FFMA R5, R22, R11, R15 ;  /* 0x0000000b16057223 */ /* 0x000fe2000000000f */
[----:B------:R-:W-:Y:S01]  /*0860*/  FFMA R26, R26, R9, R13 ;  /* 0x000000091a1a7223 */ /* 0x000fe2000000000d */
[----:B------:R-:W-:Y:S01]  /*0870*/  STS [R20], R7 ;  /* 0x0000000714007388 */ /* 0x000fe20000000800 */
[----:B------:R-:W-:Y:S01]  /*0880*/  FFMA R10, R27, R10, R14 ;  /* 0x0000000a1b0a7223 */ /* 0x000fe2000000000e */
[----:B------:R-:W-:-:S02]  /*0890*/  FFMA R11, R6, R11, R15 ;  /* 0x0000000b060b7223 */ /* 0x000fc4000000000f */
[----:B------:R-:W-:Y:S01]  /*08a0*/  STS [R19+0x80], R4 ;  /* 0x0000800413007388 */ /* 0x000fe20000000800 */
[----:B------:R-:W-:-:S03]  /*08b0*/  SHF.L.U32 R13, R3, 0x1, RZ ;  /* 0x00000001030d7819 */ /* 0x000fc600000006ff */
[----:B------:R-:W-:Y:S04]  /*08c0*/  STS [R17+0x100], R8 ;  /* 0x0001000811007388 */ /* 0x000fe80000000800 */
[----:B------:R-:W-:Y:S01]  /*08d0*/  STS [R16+0x180], R5 ;  /* 0x0001800510007388 */ /* 0x000fe20000000800 */
[----:B------:R-:W-:-:S03]  /*08e0*/  LOP3.LUT R12, R13, 0xfe, RZ, 0xc0, !PT ;  /* 0x000000fe0d0c7812 */ /* 0x000fc600078ec0ff */
[----:B------:R-:W-:Y:S04]  /*08f0*/  STS [R20+0x40], R29 ;  /* 0x0000401d14007388 */ /* 0x000fe80000000800 */
[----:B------:R-:W-:Y:S04]  /*0900*/  STS [R19+0xc0], R26 ;  /* 0x0000c01a13007388 */ /* 0x000fe80000000800 */
[----:B------:R-:W-:Y:S04]  /*0910*/  STS [R17+0x140], R10 ;  /* 0x0001400a11007388 */ /* 0x000fe80000000800 */
[----:B------:R0:W-:Y:S01]  /*0920*/  STS [R16+0x1c0], R11 ;  /* 0x0001c00b10007388 */ /* 0x0001e20000000800 */
[----:B------:R-:W-:-:S02]  /*0930*/  LOP3.LUT R9, R12, 0x100, RZ, 0xfc, !PT ;  /* 0x000001000c097812 */ /* 0x000fc400078efcff */
[----:B------:R-:W-:Y:S02]  /*0940*/  LOP3.LUT R14, R12, 0x200, RZ, 0xfc, !PT ;  /* 0x000002000c0e7812 */ /* 0x000fe400078efcff */
[----:B------:R-:W-:Y:S02]  /*0950*/  SHF.R.U32.HI R6, RZ, 0x2, R3 ;  /* 0x00000002ff067819 */ /* 0x000fe40000011603 */
[----:B------:R-:W-:Y:S02]  /*0960*/  SHF.R.U32.HI R9, RZ, 0x3, R9 ;  /* 0x00000003ff097819 */ /* 0x000fe40000011609 */
[----:B------:R-:W-:Y:S01]  /*0970*/  SHF.R.U32.HI R14, RZ, 0x3, R14 ;  /* 0x00000003ff0e7819 */ /* 0x000fe2000001160e */
[----:B0-----:R-:W0:Y:S01]  /*0980*/  LDC.64 R10, c[0x0][0x238] ;  /* 0x00008e00ff0a7b82 */ /* 0x001e220000000a00 */
[----:B------:R-:W-:Y:S02]  /*0990*/  LOP3.LUT R6, R6, 0x1c, RZ, 0xc0, !PT ;  /* 0x0000001c06067812 */ /* 0x000fe400078ec0ff */
[----:B------:R-:W-:-:S02]  /*09a0*/  LOP3.LUT R9, R9, 0x3c, RZ, 0xc0, !PT ;  /* 0x0000003c09097812 */ /* 0x000fc400078ec0ff */
[----:B------:R-:W-:Y:S01]  /*09b0*/  LOP3.LUT R14, R14, 0x5c, RZ, 0xc0, !PT ;  /* 0x0000005c0e0e7812 */ /* 0x000fe200078ec0ff */
[----:B------:R-:W-:Y:S02]  /*09c0*/  VIADD R5, R6, UR4 ;  /* 0x0000000406057c36 */ /* 0x000fe40008000000 */
[----:B------:R-:W-:Y:S02]  /*09d0*/  VIADD R9, R9, UR4 ;  /* 0x0000000409097c36 */ /* 0x000fe40008000000 */
[----:B------:R-:W-:Y:S01]  /*09e0*/  VIADD R7, R14, UR4 ;  /* 0x000000040e077c36 */ /* 0x000fe20008000000 */
[C---:B------:R-:W-:Y:S01]  /*09f0*/  LEA R14, R12.reuse, R5, 0x2 ;  /* 0x000000050c0e7211 */ /* 0x040fe200078e10ff */
[----:B------:R-:W-:Y:S01]  /*0a00*/  BAR.SYNC.DEFER_BLOCKING 0x0 ;  /* 0x0000000000007b1d */ /* 0x000fe20000010000 */
[C---:B------:R-:W-:Y:S02]  /*0a10*/  IMAD R15, R12.reuse, 0x4, R9 ;  /* 0x000000040c0f7824 */ /* 0x040fe400078e0209 */
[----:B------:R-:W-:Y:S01]  /*0a20*/  IMAD R18, R12, 0x4, R7 ;  /* 0x000000040c127824 */ /* 0x000fe200078e0207 */
[----:B------:R-:W-:-:S04]  /*0a30*/  SHF.R.U32.HI R3, RZ, 0x4, R3 ;  /* 0x00000004ff037819 */ /* 0x000fc80000011603 */
[----:B------:R-:W-:Y:S01]  /*0a40*/  SGXT.U32 R3, R3, 0x3 ;  /* 0x000000030303781a */ /* 0x000fe20000000000 */
[----:B------:R-:W-:Y:S04]  /*0a50*/  LDS R8, [R14] ;  /* 0x000000000e087984 */ /* 0x000fe80000000800 */
[----:B------:R1:W2:Y:S04]  /*0a60*/  LDS R9, [R14+0x4] ;  /* 0x000004000e097984 */ /* 0x0002a80000000800 */
[----:B------:R-:W-:Y:S04]  /*0a70*/  LDS R6, [R15+0x400] ;  /* 0x000400000f067984 */ /* 0x000fe80000000800 */
[----:B------:R3:W4:Y:S04]  /*0a80*/  LDS R7, [R15+0x404] ;  /* 0x000404000f077984 */ /* 0x0007280000000800 */
[----:B------:R-:W-:Y:S04]  /*0a90*/  LDS R4, [R18+0x800] ;  /* 0x0008000012047984 */ /* 0x000fe80000000800 */
[----:B------:R-:W5:Y:S01]  /*0aa0*/  LDS R5, [R18+0x804] ;  /* 0x0008040012057984 */ /* 0x000f620000000800 */
[----:B------:R-:W-:-:S02]  /*0ab0*/  LOP3.LUT R0, R0, 0x1e, R13, 0xf8, !PT ;  /* 0x0000001e00007812 */ /* 0x000fc400078ef80d */
[----:B------:R-:W-:Y:S02]  /*0ac0*/  LOP3.LUT R3, R3, R2, RZ, 0xfc, !PT ;  /* 0x0000000203037212 */ /* 0x000fe400078efcff */
[----:B------:R-:W-:Y:S02]  /*0ad0*/  ISETP.GE.AND P0, PT, R0, 0x1e, PT ;  /* 0x0000001e0000780c */ /* 0x000fe40003f06270 */
[C---:B------:R-:W-:Y:S02]  /*0ae0*/  LOP3.LUT R2, R3.reuse, 0x10, RZ, 0xfc, !PT ;  /* 0x0000001003027812 */ /* 0x040fe400078efcff */
[----:B-1----:R-:W-:Y:S02]  /*0af0*/  LOP3.LUT R14, R12, 0x300, RZ, 0xfc, !PT ;  /* 0x000003000c0e7812 */ /* 0x002fe400078efcff */
[----:B------:R-:W-:Y:S01]  /*0b00*/  ISETP.LT.AND P1, PT, R2, 0x200, !P0 ;  /* 0x000002000200780c */ /* 0x000fe20004721270 */
[C---:B------:R-:W-:Y:S01]  /*0b10*/  IMAD R13, R3.reuse, 0x1e, R0 ;  /* 0x0000001e030d7824 */ /* 0x040fe200078e0200 */
[----:B------:R-:W-:-:S02]  /*0b20*/  LOP3.LUT R2, R3, 0x8, RZ, 0xfc, !PT ;  /* 0x0000000803027812 */ /* 0x000fc400078efcff */
[C---:B------:R-:W-:Y:S02]  /*0b30*/  ISETP.LT.AND P3, PT, R3.reuse, 0x200, !P0 ;  /* 0x000002000300780c */ /* 0x040fe40004761270 */
[----:B------:R-:W-:Y:S02]  /*0b40*/  SHF.R.U32.HI R14, RZ, 0x3, R14 ;  /* 0x00000003ff0e7819 */ /* 0x000fe4000001160e */
[----:B------:R-:W-:Y:S02]  /*0b50*/  LOP3.LUT R3, R3, 0x18, RZ, 0xfc, !PT ;  /* 0x0000001803037812 */ /* 0x000fe400078efcff */
[----:B------:R-:W-:Y:S02]  /*0b60*/  ISETP.LT.AND P2, PT, R2, 0x200, !P0 ;  /* 0x000002000200780c */ /* 0x000fe40004741270 */
[----:B------:R-:W-:Y:S02]  /*0b70*/  LOP3.LUT R14, R14, 0x7c, RZ, 0xc0, !PT ;  /* 0x0000007c0e0e7812 */ /* 0x000fe400078ec0ff */
[----:B------:R-:W-:-:S02]  /*0b80*/  ISETP.LT.AND P0, PT, R3, 0x200, !P0 ;  /* 0x000002000300780c */ /* 0x000fc40004701270 */
[----:B---3--:R-:W-:Y:S01]  /*0b90*/  IADD3 R15, R13, 0xf0, RZ ;  /* 0x000000f00d0f7810 */ /* 0x008fe20007ffe0ff */
[C---:B------:R-:W-:Y:S02]  /*0ba0*/  VIADD R17, R13.reuse, 0x1e0 ;  /* 0x000001e00d117836 */ /* 0x040fe40000000000 */
[----:B0-----:R-:W-:-:S04]  /*0bb0*/  IMAD.WIDE R2, R13, 0x4, R10 ;  /* 0x000000040d027825 */ /* 0x001fc800078e020a */
[----:B------:R-:W-:Y:S02]  /*0bc0*/  VIADD R19, R14, UR4 ;  /* 0x000000040e137c36 */ /* 0x000fe40008000000 */
[--C-:B------:R-:W-:Y:S01]  /*0bd0*/  IMAD.WIDE R14, R15, 0x4, R10.reuse ;  /* 0x000000040f0e7825 */ /* 0x100fe200078e020a */
[----:B--2---:R0:W-:Y:S03]  /*0be0*/  @P3 STG.E.64 desc[UR6][R2.64], R8 ;  /* 0x0000000802003986 */ /* 0x0041e6000c101b06 */
[----:B------:R-:W-:Y:S01]  /*0bf0*/  IMAD.WIDE R16, R17, 0x4, R10 ;  /* 0x0000000411107825 */ /* 0x000fe200078e020a */
[----:B----4-:R0:W-:Y:S01]  /*0c00*/  @P2 STG.E.64 desc[UR6][R14.64], R6 ;  /* 0x000000060e002986 */ /* 0x0101e2000c101b06 */
[----:B------:R-:W-:-:S03]  /*0c10*/  LEA R19, R12, R19, 0x2 ;  /* 0x000000130c137211 */ /* 0x000fc600078e10ff */
[----:B-----5:R0:W-:Y:S02]  /*0c20*/  @P1 STG.E.64 desc[UR6][R16.64], R4 ;  /* 0x0000000410001986 */ /* 0x0201e4000c101b06 */
[----:B0-----:R-:W-:Y:S05]  /*0c30*/  @!P0 EXIT ;  /* 0x000000000000894d */ /* 0x001fea0003800000 */
[----:B0-----:R-:W-:Y:S01]  /*0c40*/  LDS R2, [R19+0xc00] ;  /* 0x000c000013027984 */ /* 0x001fe20000000800 */
[----:B------:R-:W-:-:S03]  /*0c50*/  VIADD R13, R13, 0x2d0 ;  /* 0x000002d00d0d7836 */ /* 0x000fc60000000000 */
[----:B------:R-:W0:Y:S01]  /*0c60*/  LDS R3, [R19+0xc04] ;  /* 0x000c040013037984 */ /* 0x000e220000000800 */
[----:B------:R-:W-:-:S05]  /*0c70*/  IMAD.WIDE R10, R13, 0x4, R10 ;  /* 0x000000040d0a7825 */ /* 0x000fca00078e020a */
[----:B0-----:R-:W-:Y:S01]  /*0c80*/  STG.E.64 desc[UR6][R10.64], R2 ;  /* 0x000000020a007986 */ /* 0x001fe2000c101b06 */
[----:B------:R-:W-:Y:S05]  /*0c90*/  EXIT ;  /* 0x000000000000794d */ /* 0x000fea0003800000 */
.L_x_0:
[----:B------:R-:W-:-:S00]  /*0ca0*/  BRA `(.L_x_0) ;  /* 0xfffffffc00fc7947 */ /* 0x000fc0000383ffff */
[----:B------:R-:W-:-:S00]  /*0cb0*/  NOP ;  /* 0x0000000000007918 */ /* 0x000fc00000000000 */
        /* <DEDUP_REMOVED lines=12> */
.L_x_1:


//--------------------- .nv.global.init           --------------------------
	.section	.nv.global.init,"aw",@progbits
.nv.global.init:
	.type		_$_str,@object
	.size		_$_str,(_$_str_$_2 - _$_str)
_$_str:
        /*0000*/ 	.byte	0x5f, 0x5f, 0x43, 0x55, 0x44, 0x41, 0x5f, 0x46, 0x54, 0x5a, 0x00
	.type		_$_str_$_2,@object
	.size		_$_str_$_2,(.L_1 - _$_str_$_2)
_$_str_$_2:
        /*000b*/ 	.byte	0x5f, 0x5f, 0x43, 0x55, 0x44, 0x41, 0x5f, 0x50, 0x52, 0x45, 0x43, 0x5f, 0x53, 0x51, 0x52, 0x54
        /*001b*/ 	.byte	0x00
.L_1:


//--------------------- .nv.shared.triton_poi_fused__native_batch_norm_legit_no_training_36 --------------------------
	.section	.nv.shared.triton_poi_fused__native_batch_norm_legit_no_training_36,"aw",@nobits
	.sectionflags	@""
	.align	16
	.zero		1024


//--------------------- .nv.constant0.triton_poi_fused__native_batch_norm_legit_no_training_36 --------------------------
	.section	.nv.constant0.triton_poi_fused__native_batch_norm_legit_no_training_36,"a",@progbits
	.sectionflags	@""
	.align	4
.nv.constant0.triton_poi_fused__native_batch_norm_legit_no_training_36:
	.zero		584
